	.headerflags	@"EF_CUDA_TEXMODE_UNIFIED EF_CUDA_64BIT_ADDRESS EF_CUDA_ACCELERATORS EF_CUDA_SM90 EF_CUDA_VIRTUAL_SM(EF_CUDA_SM90)"
	.elftype	@"ET_EXEC"


//--------------------- .nv.info                  --------------------------
	.section	.nv.info,"",@"SHT_CUDA_INFO"
	.align	4


	//----- nvinfo : EIATTR_REGCOUNT
	.align		4
        /*0000*/ 	.byte	0x04, 0x2f
        /*0002*/ 	.short	(.L_1 - .L_0)
	.align		4
.L_0:
        /*0004*/ 	.word	index@(triton_poi_fused_convolution_max_pool2d_with_indices_relu_19)
        /*0008*/ 	.word	0x0000001e


	//----- nvinfo : EIATTR_MIN_STACK_SIZE
	.align		4
.L_1:
        /*000c*/ 	.byte	0x04, 0x12
        /*000e*/ 	.short	(.L_3 - .L_2)
	.align		4
.L_2:
        /*0010*/ 	.word	index@(triton_poi_fused_convolution_max_pool2d_with_indices_relu_19)
        /*0014*/ 	.word	0x00000000


	//----- nvinfo : EIATTR_FRAME_SIZE
	.align		4
.L_3:
        /*0018*/ 	.byte	0x04, 0x11
        /*001a*/ 	.short	(.L_5 - .L_4)
	.align		4
.L_4:
        /*001c*/ 	.word	index@(triton_poi_fused_convolution_max_pool2d_with_indices_relu_19)
        /*0020*/ 	.word	0x00000000


	//----- nvinfo : EIATTR_MIN_STACK_SIZE
	.align		4
.L_5:
        /*0024*/ 	.byte	0x04, 0x12
        /*0026*/ 	.short	(.L_7 - .L_6)
	.align		4
.L_6:
        /*0028*/ 	.word	index@(triton_poi_fused_convolution_max_pool2d_with_indices_relu_19)
        /*002c*/ 	.word	0x00000000
.L_7:


//--------------------- .nv.info.triton_poi_fused_convolution_max_pool2d_with_indices_relu_19 --------------------------
	.section	.nv.info.triton_poi_fused_convolution_max_pool2d_with_indices_relu_19,"",@"SHT_CUDA_INFO"
	.sectionflags	@""
	.align	4


	//----- nvinfo : EIATTR_CUDA_API_VERSION
	.align		4
        /*0000*/ 	.byte	0x04, 0x37
        /*0002*/ 	.short	(.L_9 - .L_8)
.L_8:
        /*0004*/ 	.word	0x0000007c


	//----- nvinfo : EIATTR_KPARAM_INFO
	.align		4
.L_9:
        /*0008*/ 	.byte	0x04, 0x17
        /*000a*/ 	.short	(.L_11 - .L_10)
.L_10:
        /*000c*/ 	.word	0x00000000
        /*0010*/ 	.short	0x0004
        /*0012*/ 	.short	0x001c
        /*0014*/ 	.byte	0x00, 0xf0, 0x11, 0x00


	//----- nvinfo : EIATTR_KPARAM_INFO
	.align		4
.L_11:
        /*0018*/ 	.byte	0x04, 0x17
        /*001a*/ 	.short	(.L_13 - .L_12)
.L_12:
        /*001c*/ 	.word	0x00000000
        /*0020*/ 	.short	0x0003
        /*0022*/ 	.short	0x0018
        /*0024*/ 	.byte	0x00, 0xf0, 0x11, 0x00


	//----- nvinfo : EIATTR_KPARAM_INFO
	.align		4
.L_13:
        /*0028*/ 	.byte	0x04, 0x17
        /*002a*/ 	.short	(.L_15 - .L_14)
.L_14:
        /*002c*/ 	.word	0x00000000
        /*0030*/ 	.short	0x0002
        /*0032*/ 	.short	0x0010
        /*0034*/ 	.byte	0x00, 0xf4, 0x21, 0x00


	//----- nvinfo : EIATTR_KPARAM_INFO
	.align		4
.L_15:
        /*0038*/ 	.byte	0x04, 0x17
        /*003a*/ 	.short	(.L_17 - .L_16)
.L_16:
        /*003c*/ 	.word	0x00000000
        /*0040*/ 	.short	0x0001
        /*0042*/ 	.short	0x0008
        /*0044*/ 	.byte	0x00, 0xf4, 0x21, 0x00


	//----- nvinfo : EIATTR_KPARAM_INFO
	.align		4
.L_17:
        /*0048*/ 	.byte	0x04, 0x17
        /*004a*/ 	.short	(.L_19 - .L_18)
.L_18:
        /*004c*/ 	.word	0x00000000
        /*0050*/ 	.short	0x0000
        /*0052*/ 	.short	0x0000
        /*0054*/ 	.byte	0x00, 0xf4, 0x21, 0x00


	//----- nvinfo : EIATTR_SPARSE_MMA_MASK
	.align		4
.L_19:
        /*0058*/ 	.byte	0x03, 0x50
        /*005a*/ 	.short	0x0000


	//----- nvinfo : EIATTR_MAXREG_COUNT
	.align		4
        /*005c*/ 	.byte	0x03, 0x1b
        /*005e*/ 	.short	0x00ff


	//----- nvinfo : EIATTR_EXIT_INSTR_OFFSETS
	.align		4
        /*0060*/ 	.byte	0x04, 0x1c
        /*0062*/ 	.short	(.L_21 - .L_20)


	//   ....[0]....
.L_20:
        /*0064*/ 	.word	0x000006c0


	//   ....[1]....
        /*0068*/ 	.word	0x00000750


	//----- nvinfo : EIATTR_REQNTID
	.align		4
.L_21:
        /*006c*/ 	.byte	0x04, 0x10
        /*006e*/ 	.short	(.L_23 - .L_22)
.L_22:
        /*0070*/ 	.word	0x00000080
        /*0074*/ 	.word	0x00000001
        /*0078*/ 	.word	0x00000001


	//----- nvinfo : EIATTR_CBANK_PARAM_SIZE
	.align		4
.L_23:
        /*007c*/ 	.byte	0x03, 0x19
        /*007e*/ 	.short	0x0020


	//----- nvinfo : EIATTR_PARAM_CBANK
	.align		4
        /*0080*/ 	.byte	0x04, 0x0a
        /*0082*/ 	.short	(.L_25 - .L_24)
	.align		4
.L_24:
        /*0084*/ 	.word	index@(.nv.constant0.triton_poi_fused_convolution_max_pool2d_with_indices_relu_19)
        /*0088*/ 	.short	0x0210
        /*008a*/ 	.short	0x0020


	//----- nvinfo : EIATTR_SW_WAR
	.align		4
.L_25:
        /*008c*/ 	.byte	0x04, 0x36
        /*008e*/ 	.short	(.L_27 - .L_26)
.L_26:
        /*0090*/ 	.word	0x00000008
.L_27:


//--------------------- .nv.callgraph             --------------------------
	.section	.nv.callgraph,"",@"SHT_CUDA_CALLGRAPH"
	.align	4
	.sectionentsize	8
	.align		4
        /*0000*/ 	.word	0x00000000
	.align		4
        /*0004*/ 	.word	0xffffffff
	.align		4
        /*0008*/ 	.word	0x00000000
	.align		4
        /*000c*/ 	.word	0xfffffffe
	.align		4
        /*0010*/ 	.word	0x00000000
	.align		4
        /*0014*/ 	.word	0xfffffffd
	.align		4
        /*0018*/ 	.word	0x00000000
	.align		4
        /*001c*/ 	.word	0xfffffffc


//--------------------- .text.triton_poi_fused_convolution_max_pool2d_with_indices_relu_19 --------------------------
	.section	.text.triton_poi_fused_convolution_max_pool2d_with_indices_relu_19,"ax",@progbits
	.sectionflags	@"SHF_BARRIERS=1"
	.align	128
        .global         triton_poi_fused_convolution_max_pool2d_with_indices_relu_19
        .type           triton_poi_fused_convolution_max_pool2d_with_indices_relu_19,@function
        .size           triton_poi_fused_convolution_max_pool2d_with_indices_relu_19,(.L_x_1 - triton_poi_fused_convolution_max_pool2d_with_indices_relu_19)
        .other          triton_poi_fused_convolution_max_pool2d_with_indices_relu_19,@"STO_CUDA_ENTRY STV_DEFAULT"
triton_poi_fused_convolution_max_pool2d_with_indices_relu_19:
.text.triton_poi_fused_convolution_max_pool2d_with_indices_relu_19:
[----:B------:R-:W0:Y:S02]  /*0000*/  LDC R1, c[0x0][0x28] ;  /* 0x00000a00ff017b82 */ /* 0x000e240000000800 */
[----:B------:R-:W1:Y:S01]  /*0010*/  S2R R0, SR_CTAID.Y ;  /* 0x0000000000007919 */ /* 0x000e620000002600 */
[----:B------:R-:W2:Y:S01]  /*0020*/  LDC.64 R4, c[0x0][0x210] ;  /* 0x00008400ff047b82 */ /* 0x000ea20000000a00 */
[----:B------:R-:W-:Y:S01]  /*0030*/  ULDC.64 UR6, c[0x0][0x208] ;  /* 0x0000820000067ab9 */ /* 0x000fe20000000a00 */
[----:B------:R-:W3:Y:S01]  /*0040*/  S2R R16, SR_TID.X ;  /* 0x0000000000107919 */ /* 0x000ee20000002100 */
[----:B------:R-:W4:Y:S01]  /*0050*/  S2R R17, SR_CTAID.X ;  /* 0x0000000000117919 */ /* 0x000f220000002500 */
[----:B-1----:R-:W-:Y:S01]  /*0060*/  IMAD.SHL.U32 R3, R0, 0x20, RZ ;  /* 0x0000002000037824 */ /* 0x002fe200078e00ff */
[----:B------:R-:W-:Y:S01]  /*0070*/  SHF.R.S32.HI R7, RZ, 0x1a, R0 ;  /* 0x0000001aff077819 */ /* 0x000fe20000011400 */
[----:B---3--:R-:W-:-:S03]  /*0080*/  IMAD.SHL.U32 R2, R16, 0x4, RZ ;  /* 0x0000000410027824 */ /* 0x008fc600078e00ff */
[----:B------:R-:W-:Y:S02]  /*0090*/  SGXT R7, R7, 0x1 ;  /* 0x000000010707781a */ /* 0x000fe40000000200 */
[----:B------:R-:W-:Y:S01]  /*00a0*/  SHF.R.U32.HI R10, RZ, 0x3, R16 ;  /* 0x00000003ff0a7819 */ /* 0x000fe20000011610 */
[----:B----4-:R-:W-:Y:S01]  /*00b0*/  IMAD.SHL.U32 R17, R17, 0x20, RZ ;  /* 0x0000002011117824 */ /* 0x010fe200078e00ff */
[----:B------:R-:W-:-:S04]  /*00c0*/  LOP3.LUT R0, R3, 0x1c, R2, 0xf8, !PT ;  /* 0x0000001c03007812 */ /* 0x000fc800078ef802 */
[----:B------:R-:W-:Y:S02]  /*00d0*/  LEA.HI R8, R7, R0, RZ, 0x9 ;  /* 0x0000000007087211 */ /* 0x000fe400078f48ff */
[----:B------:R-:W1:Y:S02]  /*00e0*/  LDC.64 R6, c[0x0][0x218] ;  /* 0x00008600ff067b82 */ /* 0x000e640000000a00 */
[C---:B------:R-:W-:Y:S01]  /*00f0*/  LOP3.LUT R9, R8.reuse, 0xfffffe00, RZ, 0xc0, !PT ;  /* 0xfffffe0008097812 */ /* 0x040fe200078ec0ff */
[----:B------:R-:W-:-:S04]  /*0100*/  IMAD.SHL.U32 R8, R8, 0x40, RZ ;  /* 0x0000004008087824 */ /* 0x000fc800078e00ff */
[----:B------:R-:W-:Y:S01]  /*0110*/  IMAD.IADD R13, R0, 0x1, -R9 ;  /* 0x00000001000d7824 */ /* 0x000fe200078e0a09 */
[----:B------:R-:W-:Y:S02]  /*0120*/  SGXT.U32 R0, R10, 0x4 ;  /* 0x000000040a00781a */ /* 0x000fe40000000000 */
[----:B------:R-:W-:Y:S02]  /*0130*/  LOP3.LUT R10, R8, 0xffff8000, RZ, 0xc0, !PT ;  /* 0xffff8000080a7812 */ /* 0x000fe400078ec0ff */
[----:B------:R-:W-:Y:S02]  /*0140*/  LOP3.LUT R8, R17, R0, RZ, 0xfc, !PT ;  /* 0x0000000011087212 */ /* 0x000fe400078efcff */
[----:B------:R-:W-:Y:S01]  /*0150*/  LOP3.LUT R9, R17, 0x10, R0, 0xfe, !PT ;  /* 0x0000001011097812 */ /* 0x000fe200078efe00 */
[----:B------:R-:W-:Y:S01]  /*0160*/  IMAD.IADD R10, R13, 0x1, R10 ;  /* 0x000000010d0a7824 */ /* 0x000fe200078e020a */
[C---:B------:R-:W-:Y:S02]  /*0170*/  ISETP.GE.AND P0, PT, R8.reuse, 0x40, PT ;  /* 0x000000400800780c */ /* 0x040fe40003f06270 */
[----:B------:R-:W-:Y:S01]  /*0180*/  ISETP.GE.AND P1, PT, R9, 0x40, PT ;  /* 0x000000400900780c */ /* 0x000fe20003f26270 */
[----:B------:R-:W-:-:S02]  /*0190*/  IMAD R19, R8, 0x200, R10 ;  /* 0x0000020008137824 */ /* 0x000fc400078e020a */
[----:B------:R-:W-:Y:S01]  /*01a0*/  IMAD R21, R9, 0x200, R10 ;  /* 0x0000020009157824 */ /* 0x000fe200078e020a */
[----:B------:R-:W-:Y:S02]  /*01b0*/  CS2R R8, SRZ ;  /* 0x0000000000087805 */ /* 0x000fe4000001ff00 */
[----:B------:R-:W-:Y:S01]  /*01c0*/  CS2R R10, SRZ ;  /* 0x00000000000a7805 */ /* 0x000fe2000001ff00 */
[----:B-1----:R-:W-:Y:S01]  /*01d0*/  IMAD.WIDE R12, R13, 0x4, R6 ;  /* 0x000000040d0c7825 */ /* 0x002fe200078e0206 */
[----:B------:R-:W-:-:S03]  /*01e0*/  CS2R R6, SRZ ;  /* 0x0000000000067805 */ /* 0x000fc6000001ff00 */
[--C-:B--2---:R-:W-:Y:S02]  /*01f0*/  IMAD.WIDE R18, R19, 0x4, R4.reuse ;  /* 0x0000000413127825 */ /* 0x104fe400078e0204 */
[----:B------:R-:W2:Y:S02]  /*0200*/  LDG.E.EL.128 R12, desc[UR6][R12.64] ;  /* 0x000000060c0c7981 */ /* 0x000ea4000c2e1d00 */
[----:B------:R-:W-:Y:S01]  /*0210*/  IMAD.WIDE R20, R21, 0x4, R4 ;  /* 0x0000000415147825 */ /* 0x000fe200078e0204 */
[----:B------:R-:W-:Y:S01]  /*0220*/  CS2R R4, SRZ ;  /* 0x0000000000047805 */ /* 0x000fe2000001ff00 */
[----:B------:R-:W2:Y:S05]  /*0230*/  @!P0 LDG.E.EL.128 R8, desc[UR6][R18.64] ;  /* 0x0000000612088981 */ /* 0x000eaa000c2e1d00 */
[----:B------:R1:W3:Y:S01]  /*0240*/  @!P1 LDG.E.EL.128 R4, desc[UR6][R20.64] ;  /* 0x0000000614049981 */ /* 0x0002e2000c2e1d00 */
[----:B------:R-:W4:Y:S01]  /*0250*/  S2UR UR5, SR_CgaCtaId ;  /* 0x00000000000579c3 */ /* 0x000f220000008800 */
[----:B------:R-:W-:Y:S01]  /*0260*/  IMAD.SHL.U32 R22, R16, 0x80, RZ ;  /* 0x0000008010167824 */ /* 0x000fe200078e00ff */
[----:B------:R-:W-:-:S04]  /*0270*/  UMOV UR4, 0x400 ;  /* 0x0000040000047882 */ /* 0x000fc80000000000 */
[----:B------:R-:W-:-:S04]  /*0280*/  LOP3.LUT R23, R22, 0x380, RZ, 0xc0, !PT ;  /* 0x0000038016177812 */ /* 0x000fc800078ec0ff */
[C---:B------:R-:W-:Y:S02]  /*0290*/  LOP3.LUT R24, R23.reuse, 0x20, RZ, 0xfc, !PT ;  /* 0x0000002017187812 */ /* 0x040fe400078efcff */
[C---:B------:R-:W-:Y:S02]  /*02a0*/  LOP3.LUT R25, R23.reuse, 0x40, RZ, 0xfc, !PT ;  /* 0x0000004017197812 */ /* 0x040fe400078efcff */
[C---:B------:R-:W-:Y:S02]  /*02b0*/  LOP3.LUT R22, R23.reuse, R0, RZ, 0xfc, !PT ;  /* 0x0000000017167212 */ /* 0x040fe400078efcff */
[----:B-1----:R-:W-:Y:S01]  /*02c0*/  LOP3.LUT R20, R23, 0x60, RZ, 0xfc, !PT ;  /* 0x0000006017147812 */ /* 0x002fe200078efcff */
[----:B----4-:R-:W-:Y:S01]  /*02d0*/  UPRMT UR4, UR5, 0x654, UR4 ;  /* 0x0000065405047896 */ /* 0x010fe20008000004 */
[----:B------:R-:W-:-:S05]  /*02e0*/  SHF.R.U32.HI R16, RZ, 0x1, R16 ;  /* 0x00000001ff107819 */ /* 0x000fca0000011610 */
[----:B------:R-:W-:Y:S02]  /*02f0*/  LEA.HI R23, R23, UR4, RZ, 0x1d ;  /* 0x0000000417177c11 */ /* 0x000fe4000f8fe8ff */
[----:B------:R-:W-:Y:S02]  /*0300*/  LEA.HI R21, R24, UR4, RZ, 0x1d ;  /* 0x0000000418157c11 */ /* 0x000fe4000f8fe8ff */
[----:B------:R-:W-:Y:S02]  /*0310*/  LEA.HI R25, R25, UR4, RZ, 0x1d ;  /* 0x0000000419197c11 */ /* 0x000fe4000f8fe8ff */
[----:B------:R-:W-:Y:S01]  /*0320*/  LEA.HI R27, R20, UR4, RZ, 0x1d ;  /* 0x00000004141b7c11 */ /* 0x000fe2000f8fe8ff */
[----:B------:R-:W-:Y:S01]  /*0330*/  IMAD R19, R22, 0x4, R23 ;  /* 0x0000000416137824 */ /* 0x000fe200078e0217 */
[----:B------:R-:W-:Y:S01]  /*0340*/  LOP3.LUT R16, R16, 0x3c, RZ, 0xc0, !PT ;  /* 0x0000003c10107812 */ /* 0x000fe200078ec0ff */
[C---:B------:R-:W-:Y:S02]  /*0350*/  IMAD R18, R22.reuse, 0x4, R21 ;  /* 0x0000000416127824 */ /* 0x040fe400078e0215 */
[----:B------:R-:W-:-:S02]  /*0360*/  IMAD R21, R22, 0x4, R25 ;  /* 0x0000000416157824 */ /* 0x000fc400078e0219 */
[----:B------:R-:W-:Y:S02]  /*0370*/  IMAD R20, R22, 0x4, R27 ;  /* 0x0000000416147824 */ /* 0x000fe400078e021b */
[----:B------:R-:W-:Y:S01]  /*0380*/  VIADD R23, R16, UR4 ;  /* 0x0000000410177c36 */ /* 0x000fe20008000000 */
[----:B------:R-:W-:Y:S02]  /*0390*/  LOP3.LUT R17, R17, 0x1c, R2, 0xf8, !PT ;  /* 0x0000001c11117812 */ /* 0x000fe400078ef802 */
[C---:B--2---:R-:W-:Y:S01]  /*03a0*/  FSETP.GEU.AND P6, PT, R12.reuse, -R8, PT ;  /* 0x800000080c00720b */ /* 0x044fe20003fce000 */
[----:B------:R-:W-:Y:S01]  /*03b0*/  FADD R8, R12, R8 ;  /* 0x000000080c087221 */ /* 0x000fe20000000000 */
[C---:B------:R-:W-:Y:S01]  /*03c0*/  FSETP.GEU.AND P2, PT, R13.reuse, -R9, PT ;  /* 0x800000090d00720b */ /* 0x040fe20003f4e000 */
[----:B------:R-:W-:Y:S01]  /*03d0*/  FADD R9, R13, R9 ;  /* 0x000000090d097221 */ /* 0x000fe20000000000 */
[C---:B------:R-:W-:Y:S01]  /*03e0*/  FSETP.GEU.AND P4, PT, R14.reuse, -R10, PT ;  /* 0x8000000a0e00720b */ /* 0x040fe20003f8e000 */
[----:B------:R-:W-:Y:S01]  /*03f0*/  FADD R10, R14, R10 ;  /* 0x0000000a0e0a7221 */ /* 0x000fe20000000000 */
[C---:B------:R-:W-:Y:S01]  /*0400*/  FSETP.GEU.AND P5, PT, R15.reuse, -R11, PT ;  /* 0x8000000b0f00720b */ /* 0x040fe20003fae000 */
[----:B------:R-:W-:Y:S01]  /*0410*/  FADD R11, R15, R11 ;  /* 0x0000000b0f0b7221 */ /* 0x000fe20000000000 */
[C---:B---3--:R-:W-:Y:S01]  /*0420*/  FSETP.GEU.AND P0, PT, R12.reuse, -R4, PT ;  /* 0x800000040c00720b */ /* 0x048fe20003f0e000 */
[----:B------:R-:W-:Y:S01]  /*0430*/  FADD R4, R12, R4 ;  /* 0x000000040c047221 */ /* 0x000fe20000000000 */
[C---:B------:R-:W-:Y:S01]  /*0440*/  FSETP.GEU.AND P1, PT, R13.reuse, -R5, PT ;  /* 0x800000050d00720b */ /* 0x040fe20003f2e000 */
[----:B------:R-:W-:Y:S01]  /*0450*/  FADD R5, R13, R5 ;  /* 0x000000050d057221 */ /* 0x000fe20000000000 */
[C---:B------:R-:W-:Y:S01]  /*0460*/  FSETP.GEU.AND P3, PT, R14.reuse, -R6, PT ;  /* 0x800000060e00720b */ /* 0x040fe20003f6e000 */
[----:B------:R-:W-:Y:S01]  /*0470*/  FADD R6, R14, R6 ;  /* 0x000000060e067221 */ /* 0x000fe20000000000 */
[----:B------:R-:W-:-:S02]  /*0480*/  FSEL R8, R8, RZ, P6 ;  /* 0x000000ff08087208 */ /* 0x000fc40003000000 */
[C---:B------:R-:W-:Y:S01]  /*0490*/  FSETP.GEU.AND P6, PT, R15.reuse, -R7, PT ;  /* 0x800000070f00720b */ /* 0x040fe20003fce000 */
[----:B------:R-:W-:Y:S01]  /*04a0*/  FADD R7, R15, R7 ;  /* 0x000000070f077221 */ /* 0x000fe20000000000 */
[----:B------:R-:W-:Y:S02]  /*04b0*/  FSEL R9, R9, RZ, P2 ;  /* 0x000000ff09097208 */ /* 0x000fe40001000000 */
[----:B------:R-:W-:Y:S02]  /*04c0*/  FSEL R12, R10, RZ, P4 ;  /* 0x000000ff0a0c7208 */ /* 0x000fe40002000000 */
[----:B------:R-:W-:Y:S01]  /*04d0*/  FSEL R11, R11, RZ, P5 ;  /* 0x000000ff0b0b7208 */ /* 0x000fe20002800000 */
[----:B------:R-:W-:Y:S01]  /*04e0*/  STS [R19], R8 ;  /* 0x0000000813007388 */ /* 0x000fe20000000800 */
[----:B------:R-:W-:Y:S02]  /*04f0*/  FSEL R14, R4, RZ, P0 ;  /* 0x000000ff040e7208 */ /* 0x000fe40000000000 */
[----:B------:R-:W-:Y:S01]  /*0500*/  FSEL R13, R5, RZ, P1 ;  /* 0x000000ff050d7208 */ /* 0x000fe20000800000 */
[----:B------:R1:W-:Y:S01]  /*0510*/  STS [R18+0x80], R9 ;  /* 0x0000800912007388 */ /* 0x0003e20000000800 */
[----:B------:R-:W-:-:S02]  /*0520*/  FSEL R16, R6, RZ, P3 ;  /* 0x000000ff06107208 */ /* 0x000fc40001800000 */
[----:B------:R-:W-:Y:S01]  /*0530*/  FSEL R15, R7, RZ, P6 ;  /* 0x000000ff070f7208 */ /* 0x000fe20003000000 */
[----:B------:R-:W-:Y:S04]  /*0540*/  STS [R21+0x100], R12 ;  /* 0x0001000c15007388 */ /* 0x000fe80000000800 */
[----:B------:R2:W-:Y:S01]  /*0550*/  STS [R20+0x180], R11 ;  /* 0x0001800b14007388 */ /* 0x0005e20000000800 */
[----:B------:R-:W-:Y:S01]  /*0560*/  LOP3.LUT R10, R2, 0x1fc, RZ, 0xc0, !PT ;  /* 0x000001fc020a7812 */ /* 0x000fe200078ec0ff */
[----:B-1----:R-:W1:Y:S02]  /*0570*/  LDC.64 R8, c[0x0][0x220] ;  /* 0x00008800ff087b82 */ /* 0x002e640000000a00 */
[----:B------:R-:W-:Y:S04]  /*0580*/  STS [R19+0x40], R14 ;  /* 0x0000400e13007388 */ /* 0x000fe80000000800 */
[----:B------:R3:W-:Y:S04]  /*0590*/  STS [R18+0xc0], R13 ;  /* 0x0000c00d12007388 */ /* 0x0007e80000000800 */
[----:B------:R-:W-:Y:S04]  /*05a0*/  STS [R21+0x140], R16 ;  /* 0x0001401015007388 */ /* 0x000fe80000000800 */
[----:B------:R-:W-:Y:S01]  /*05b0*/  STS [R20+0x1c0], R15 ;  /* 0x0001c00f14007388 */ /* 0x000fe20000000800 */
[C---:B------:R-:W-:Y:S01]  /*05c0*/  IMAD R23, R10.reuse, 0x4, R23 ;  /* 0x000000040a177824 */ /* 0x040fe200078e0217 */
[----:B------:R-:W-:Y:S06]  /*05d0*/  BAR.SYNC.DEFER_BLOCKING 0x0 ;  /* 0x0000000000007b1d */ /* 0x000fec0000010000 */
[----:B------:R-:W-:Y:S04]  /*05e0*/  LDS R4, [R23] ;  /* 0x0000000017047984 */ /* 0x000fe80000000800 */
[----:B------:R-:W-:Y:S04]  /*05f0*/  LDS R5, [R23+0x4] ;  /* 0x0000040017057984 */ /* 0x000fe80000000800 */
[----:B------:R-:W-:Y:S04]  /*0600*/  LDS R6, [R23+0x8] ;  /* 0x0000080017067984 */ /* 0x000fe80000000800 */
[----:B------:R-:W4:Y:S01]  /*0610*/  LDS R7, [R23+0xc] ;  /* 0x00000c0017077984 */ /* 0x000f220000000800 */
[----:B--2---:R-:W-:-:S02]  /*0620*/  LOP3.LUT R11, R10, 0x200, RZ, 0xfc, !PT ;  /* 0x000002000a0b7812 */ /* 0x004fc400078efcff */
[----:B------:R-:W-:Y:S02]  /*0630*/  LOP3.LUT R2, R3, R0, RZ, 0xfc, !PT ;  /* 0x0000000003027212 */ /* 0x000fe400078efcff */
[----:B------:R-:W-:Y:S02]  /*0640*/  ISETP.GE.AND P0, PT, R17, 0x40, PT ;  /* 0x000000401100780c */ /* 0x000fe40003f06270 */
[----:B------:R-:W-:Y:S01]  /*0650*/  SHF.R.U32.HI R11, RZ, 0x3, R11 ;  /* 0x00000003ff0b7819 */ /* 0x000fe2000001160b */
[----:B---3--:R-:W-:-:S03]  /*0660*/  IMAD R13, R2, 0x40, R17 ;  /* 0x00000040020d7824 */ /* 0x008fc600078e0211 */
[----:B------:R-:W-:Y:S01]  /*0670*/  LOP3.LUT R11, R11, 0x7c, RZ, 0xc0, !PT ;  /* 0x0000007c0b0b7812 */ /* 0x000fe200078ec0ff */
[----:B-1----:R-:W-:-:S04]  /*0680*/  IMAD.WIDE R12, R13, 0x4, R8 ;  /* 0x000000040d0c7825 */ /* 0x002fc800078e0208 */
[----:B------:R-:W-:-:S04]  /*0690*/  VIADD R11, R11, UR4 ;  /* 0x000000040b0b7c36 */ /* 0x000fc80008000000 */
[----:B------:R-:W-:Y:S01]  /*06a0*/  IMAD R11, R10, 0x4, R11 ;  /* 0x000000040a0b7824 */ /* 0x000fe200078e020b */
[----:B----4-:R1:W-:Y:S01]  /*06b0*/  @!P0 STG.E.128 desc[UR6][R12.64], R4 ;  /* 0x000000040c008986 */ /* 0x0103e2000c101d06 */
[----:B------:R-:W-:Y:S05]  /*06c0*/  @P0 EXIT ;  /* 0x000000000000094d */ /* 0x000fea0003800000 */
[----:B-1----:R-:W-:Y:S01]  /*06d0*/  LDS R4, [R11+0x800] ;  /* 0x000800000b047984 */ /* 0x002fe20000000800 */
[----:B------:R-:W-:-:S03]  /*06e0*/  LOP3.LUT R0, R3, 0x10, R0, 0xfe, !PT ;  /* 0x0000001003007812 */ /* 0x000fc600078efe00 */
[----:B------:R-:W-:Y:S02]  /*06f0*/  LDS R5, [R11+0x804] ;  /* 0x000804000b057984 */ /* 0x000fe40000000800 */
[----:B------:R-:W-:Y:S02]  /*0700*/  IMAD R17, R0, 0x40, R17 ;  /* 0x0000004000117824 */ /* 0x000fe400078e0211 */
[----:B------:R-:W-:Y:S02]  /*0710*/  LDS R6, [R11+0x808] ;  /* 0x000808000b067984 */ /* 0x000fe40000000800 */
[----:B------:R-:W-:Y:S02]  /*0720*/  IMAD.WIDE R8, R17, 0x4, R8 ;  /* 0x0000000411087825 */ /* 0x000fe400078e0208 */
[----:B------:R-:W0:Y:S04]  /*0730*/  LDS R7, [R11+0x80c] ;  /* 0x00080c000b077984 */ /* 0x000e280000000800 */
[----:B0-----:R-:W-:Y:S01]  /*0740*/  STG.E.128 desc[UR6][R8.64], R4 ;  /* 0x0000000408007986 */ /* 0x001fe2000c101d06 */
[----:B------:R-:W-:Y:S05]  /*0750*/  EXIT ;  /* 0x000000000000794d */ /* 0x000fea0003800000 */
.L_x_0:
[----:B------:R-:W-:-:S00]  /*0760*/  BRA `(.L_x_0) ;  /* 0xfffffffc00fc7947 */ /* 0x000fc0000383ffff */
[----:B------:R-:W-:-:S00]  /*0770*/  NOP ;  /* 0x0000000000007918 */ /* 0x000fc00000000000 */
        /* <DEDUP_REMOVED lines=8> */
.L_x_1:


//--------------------- .nv.shared.triton_poi_fused_convolution_max_pool2d_with_indices_relu_19 --------------------------
	.section	.nv.shared.triton_poi_fused_convolution_max_pool2d_with_indices_relu_19,"aw",@nobits
	.sectionflags	@""
	.align	16
	.zero		1024


//--------------------- .nv.constant0.triton_poi_fused_convolution_max_pool2d_with_indices_relu_19 --------------------------
	.section	.nv.constant0.triton_poi_fused_convolution_max_pool2d_with_indices_relu_19,"a",@progbits
	.sectionflags	@""
	.align	4
.nv.constant0.triton_poi_fused_convolution_max_pool2d_with_indices_relu_19:
	.zero		560
